//
// Generated by NVIDIA NVVM Compiler
//
// Compiler Build ID: CL-36424714
// Cuda compilation tools, release 13.0, V13.0.88
// Based on NVVM 20.0.0
//

.version 9.0
.target sm_100
.address_size 64

	// .globl	_Z9MatrixMulPKiS0_PiPlS2_i
// _ZZ9MatrixMulPKiS0_PiPlS2_iE3s_a has been demoted
// _ZZ9MatrixMulPKiS0_PiPlS2_iE3s_b has been demoted

.visible .entry _Z9MatrixMulPKiS0_PiPlS2_i(
	.param .u64 .ptr .align 1 _Z9MatrixMulPKiS0_PiPlS2_i_param_0,
	.param .u64 .ptr .align 1 _Z9MatrixMulPKiS0_PiPlS2_i_param_1,
	.param .u64 .ptr .align 1 _Z9MatrixMulPKiS0_PiPlS2_i_param_2,
	.param .u64 .ptr .align 1 _Z9MatrixMulPKiS0_PiPlS2_i_param_3,
	.param .u64 .ptr .align 1 _Z9MatrixMulPKiS0_PiPlS2_i_param_4,
	.param .u32 _Z9MatrixMulPKiS0_PiPlS2_i_param_5
)
{
	.reg .pred 	%p<3>;
	.reg .b32 	%r<151>;
	.reg .b64 	%rd<38>;
	// demoted variable
	.shared .align 4 .b8 _ZZ9MatrixMulPKiS0_PiPlS2_iE3s_a[4096];
	// demoted variable
	.shared .align 4 .b8 _ZZ9MatrixMulPKiS0_PiPlS2_iE3s_b[4096];
	ld.param.u64 	%rd9, [_Z9MatrixMulPKiS0_PiPlS2_i_param_0];
	ld.param.u64 	%rd10, [_Z9MatrixMulPKiS0_PiPlS2_i_param_1];
	ld.param.u64 	%rd11, [_Z9MatrixMulPKiS0_PiPlS2_i_param_2];
	ld.param.u64 	%rd12, [_Z9MatrixMulPKiS0_PiPlS2_i_param_3];
	ld.param.u64 	%rd13, [_Z9MatrixMulPKiS0_PiPlS2_i_param_4];
	ld.param.u32 	%r20, [_Z9MatrixMulPKiS0_PiPlS2_i_param_5];
	mov.u32 	%r1, %tid.x;
	mov.u32 	%r2, %tid.y;
	mov.u32 	%r3, %ctaid.x;
	mov.u32 	%r4, %ctaid.y;
	setp.lt.s32 	%p1, %r20, 32;
	mov.b64 	%rd36, 0;
	mov.b32 	%r150, 0;
	mov.u64 	%rd37, %rd36;
	@%p1 bra 	$L__BB0_3;
	shl.b32 	%r23, %r4, 5;
	shl.b32 	%r24, %r3, 5;
	add.s32 	%r25, %r23, %r2;
	shl.b32 	%r26, %r2, 5;
	add.s32 	%r27, %r26, %r1;
	shl.b32 	%r28, %r27, 2;
	mov.u32 	%r29, _ZZ9MatrixMulPKiS0_PiPlS2_iE3s_a;
	add.s32 	%r5, %r29, %r28;
	mov.u32 	%r30, _ZZ9MatrixMulPKiS0_PiPlS2_iE3s_b;
	add.s32 	%r6, %r30, %r28;
	shr.s32 	%r31, %r20, 31;
	shr.u32 	%r32, %r31, 27;
	add.s32 	%r33, %r20, %r32;
	shr.s32 	%r34, %r33, 5;
	neg.s32 	%r148, %r34;
	mad.lo.s32 	%r147, %r20, %r25, %r1;
	mad.lo.s32 	%r35, %r2, %r20, %r1;
	add.s32 	%r146, %r35, %r24;
	shl.b32 	%r10, %r20, 5;
	cvta.to.global.u64 	%rd1, %rd9;
	cvta.to.global.u64 	%rd2, %rd10;
	mov.b32 	%r150, 0;
	mov.b64 	%rd37, 0;
	mov.u64 	%rd36, %rd37;
$L__BB0_2:
	// begin inline asm
	mov.u64 	%rd16, %clock64;
	// end inline asm
	mul.wide.s32 	%rd20, %r147, 4;
	add.s64 	%rd21, %rd1, %rd20;
	ld.global.u32 	%r36, [%rd21];
	st.shared.u32 	[%r5], %r36;
	mul.wide.u32 	%rd22, %r146, 4;
	add.s64 	%rd23, %rd2, %rd22;
	ld.global.u32 	%r37, [%rd23];
	st.shared.u32 	[%r6], %r37;
	bar.sync 	0;
	// begin inline asm
	mov.u64 	%rd17, %clock64;
	// end inline asm
	sub.s64 	%rd24, %rd36, %rd16;
	add.s64 	%rd36, %rd24, %rd17;
	// begin inline asm
	mov.u64 	%rd18, %clock64;
	// end inline asm
	shl.b32 	%r38, %r2, 7;
	add.s32 	%r40, %r29, %r38;
	ld.shared.u32 	%r41, [%r40];
	shl.b32 	%r42, %r1, 2;
	add.s32 	%r44, %r30, %r42;
	ld.shared.u32 	%r45, [%r44];
	mad.lo.s32 	%r46, %r45, %r41, %r150;
	ld.shared.u32 	%r47, [%r40+4];
	ld.shared.u32 	%r48, [%r44+128];
	mad.lo.s32 	%r49, %r48, %r47, %r46;
	ld.shared.u32 	%r50, [%r40+8];
	ld.shared.u32 	%r51, [%r44+256];
	mad.lo.s32 	%r52, %r51, %r50, %r49;
	ld.shared.u32 	%r53, [%r40+12];
	ld.shared.u32 	%r54, [%r44+384];
	mad.lo.s32 	%r55, %r54, %r53, %r52;
	ld.shared.u32 	%r56, [%r40+16];
	ld.shared.u32 	%r57, [%r44+512];
	mad.lo.s32 	%r58, %r57, %r56, %r55;
	ld.shared.u32 	%r59, [%r40+20];
	ld.shared.u32 	%r60, [%r44+640];
	mad.lo.s32 	%r61, %r60, %r59, %r58;
	ld.shared.u32 	%r62, [%r40+24];
	ld.shared.u32 	%r63, [%r44+768];
	mad.lo.s32 	%r64, %r63, %r62, %r61;
	ld.shared.u32 	%r65, [%r40+28];
	ld.shared.u32 	%r66, [%r44+896];
	mad.lo.s32 	%r67, %r66, %r65, %r64;
	ld.shared.u32 	%r68, [%r40+32];
	ld.shared.u32 	%r69, [%r44+1024];
	mad.lo.s32 	%r70, %r69, %r68, %r67;
	ld.shared.u32 	%r71, [%r40+36];
	ld.shared.u32 	%r72, [%r44+1152];
	mad.lo.s32 	%r73, %r72, %r71, %r70;
	ld.shared.u32 	%r74, [%r40+40];
	ld.shared.u32 	%r75, [%r44+1280];
	mad.lo.s32 	%r76, %r75, %r74, %r73;
	ld.shared.u32 	%r77, [%r40+44];
	ld.shared.u32 	%r78, [%r44+1408];
	mad.lo.s32 	%r79, %r78, %r77, %r76;
	ld.shared.u32 	%r80, [%r40+48];
	ld.shared.u32 	%r81, [%r44+1536];
	mad.lo.s32 	%r82, %r81, %r80, %r79;
	ld.shared.u32 	%r83, [%r40+52];
	ld.shared.u32 	%r84, [%r44+1664];
	mad.lo.s32 	%r85, %r84, %r83, %r82;
	ld.shared.u32 	%r86, [%r40+56];
	ld.shared.u32 	%r87, [%r44+1792];
	mad.lo.s32 	%r88, %r87, %r86, %r85;
	ld.shared.u32 	%r89, [%r40+60];
	ld.shared.u32 	%r90, [%r44+1920];
	mad.lo.s32 	%r91, %r90, %r89, %r88;
	ld.shared.u32 	%r92, [%r40+64];
	ld.shared.u32 	%r93, [%r44+2048];
	mad.lo.s32 	%r94, %r93, %r92, %r91;
	ld.shared.u32 	%r95, [%r40+68];
	ld.shared.u32 	%r96, [%r44+2176];
	mad.lo.s32 	%r97, %r96, %r95, %r94;
	ld.shared.u32 	%r98, [%r40+72];
	ld.shared.u32 	%r99, [%r44+2304];
	mad.lo.s32 	%r100, %r99, %r98, %r97;
	ld.shared.u32 	%r101, [%r40+76];
	ld.shared.u32 	%r102, [%r44+2432];
	mad.lo.s32 	%r103, %r102, %r101, %r100;
	ld.shared.u32 	%r104, [%r40+80];
	ld.shared.u32 	%r105, [%r44+2560];
	mad.lo.s32 	%r106, %r105, %r104, %r103;
	ld.shared.u32 	%r107, [%r40+84];
	ld.shared.u32 	%r108, [%r44+2688];
	mad.lo.s32 	%r109, %r108, %r107, %r106;
	ld.shared.u32 	%r110, [%r40+88];
	ld.shared.u32 	%r111, [%r44+2816];
	mad.lo.s32 	%r112, %r111, %r110, %r109;
	ld.shared.u32 	%r113, [%r40+92];
	ld.shared.u32 	%r114, [%r44+2944];
	mad.lo.s32 	%r115, %r114, %r113, %r112;
	ld.shared.u32 	%r116, [%r40+96];
	ld.shared.u32 	%r117, [%r44+3072];
	mad.lo.s32 	%r118, %r117, %r116, %r115;
	ld.shared.u32 	%r119, [%r40+100];
	ld.shared.u32 	%r120, [%r44+3200];
	mad.lo.s32 	%r121, %r120, %r119, %r118;
	ld.shared.u32 	%r122, [%r40+104];
	ld.shared.u32 	%r123, [%r44+3328];
	mad.lo.s32 	%r124, %r123, %r122, %r121;
	ld.shared.u32 	%r125, [%r40+108];
	ld.shared.u32 	%r126, [%r44+3456];
	mad.lo.s32 	%r127, %r126, %r125, %r124;
	ld.shared.u32 	%r128, [%r40+112];
	ld.shared.u32 	%r129, [%r44+3584];
	mad.lo.s32 	%r130, %r129, %r128, %r127;
	ld.shared.u32 	%r131, [%r40+116];
	ld.shared.u32 	%r132, [%r44+3712];
	mad.lo.s32 	%r133, %r132, %r131, %r130;
	ld.shared.u32 	%r134, [%r40+120];
	ld.shared.u32 	%r135, [%r44+3840];
	mad.lo.s32 	%r136, %r135, %r134, %r133;
	ld.shared.u32 	%r137, [%r40+124];
	ld.shared.u32 	%r138, [%r44+3968];
	mad.lo.s32 	%r150, %r138, %r137, %r136;
	bar.sync 	0;
	// begin inline asm
	mov.u64 	%rd19, %clock64;
	// end inline asm
	sub.s64 	%rd25, %rd37, %rd18;
	add.s64 	%rd37, %rd25, %rd19;
	add.s32 	%r148, %r148, 1;
	setp.ne.s32 	%p2, %r148, 0;
	add.s32 	%r147, %r147, 32;
	add.s32 	%r146, %r146, %r10;
	@%p2 bra 	$L__BB0_2;
$L__BB0_3:
	cvta.to.global.u64 	%rd26, %rd11;
	cvta.to.global.u64 	%rd27, %rd12;
	cvta.to.global.u64 	%rd28, %rd13;
	mov.u32 	%r139, %ntid.y;
	mad.lo.s32 	%r140, %r4, %r139, %r2;
	mov.u32 	%r141, %ntid.x;
	mad.lo.s32 	%r142, %r3, %r141, %r1;
	mad.lo.s32 	%r143, %r20, %r140, %r142;
	mul.wide.s32 	%rd29, %r143, 4;
	add.s64 	%rd30, %rd26, %rd29;
	st.global.u32 	[%rd30], %r150;
	shl.b32 	%r144, %r4, 5;
	add.s32 	%r145, %r144, %r3;
	mul.wide.u32 	%rd31, %r145, 8;
	add.s64 	%rd32, %rd27, %rd31;
	st.global.u64 	[%rd32], %rd36;
	add.s64 	%rd33, %rd28, %rd31;
	st.global.u64 	[%rd33], %rd37;
	ret;

}


// ===== COMPILED SASS (sm_100) =====

	.target	sm_100

	.elftype	@"ET_EXEC"


//--------------------- .note.nv.tkinfo           --------------------------
	.section	.note.nv.tkinfo,"",@"SHT_NOTE"
	.sectionflags	@"SHF_NOTE_NV_TKINFO"
	.tkinfo
        /*0018*/ 	.word	0x00000002
        /*0030*/ 	.string	""
        /*0030*/ 	.string	"ptxas"
        /*0030*/ 	.string	"Cuda compilation tools, release 13.0, V13.0.88"
        /*0030*/ 	.string	"Build cuda_13.0.r13.0/compiler.36424714_0"
        /*0030*/ 	.string	"-arch sm_100 -m 64 "



//--------------------- .note.nv.cuinfo           --------------------------
	.section	.note.nv.cuinfo,"",@"SHT_NOTE"
	.sectionflags	@"SHF_NOTE_NV_CUINFO"
        /*0018*/ 	.short	0x0002
        /*001a*/ 	.short	0x0064
        /*001c*/ 	.short	0x0082
	.zero		2


//--------------------- .nv.info                  --------------------------
	.section	.nv.info,"",@"SHT_CUDA_INFO"
	.align	4


	//----- nvinfo : EIATTR_REGCOUNT
	.align		4
        /*0000*/ 	.byte	0x04, 0x2f
        /*0002*/ 	.short	(.L_1 - .L_0)
	.align		4
.L_0:
        /*0004*/ 	.word	index@(_Z9MatrixMulPKiS0_PiPlS2_i)
        /*0008*/ 	.word	0x0000001e


	//----- nvinfo : EIATTR_FRAME_SIZE
	.align		4
.L_1:
        /*000c*/ 	.byte	0x04, 0x11
        /*000e*/ 	.short	(.L_3 - .L_2)
	.align		4
.L_2:
        /*0010*/ 	.word	index@(_Z9MatrixMulPKiS0_PiPlS2_i)
        /*0014*/ 	.word	0x00000000


	//----- nvinfo : EIATTR_MIN_STACK_SIZE
	.align		4
.L_3:
        /*0018*/ 	.byte	0x04, 0x12
        /*001a*/ 	.short	(.L_5 - .L_4)
	.align		4
.L_4:
        /*001c*/ 	.word	index@(_Z9MatrixMulPKiS0_PiPlS2_i)
        /*0020*/ 	.word	0x00000000
.L_5:


//--------------------- .nv.compat                --------------------------
	.section	.nv.compat,"",@"SHT_CUDA_COMPAT_INFO"
	.align	4
        /*0000*/ 	.byte	0x02, 0x09, 0x00, 0x00, 0x02, 0x02, 0x01, 0x00, 0x02, 0x05, 0x05, 0x00, 0x03, 0x07, 0x01, 0x01
        /*0010*/ 	.byte	0x02, 0x03, 0x00, 0x00, 0x02, 0x06, 0x01, 0x00, 0x04, 0x0b, 0x08, 0x00, 0x09, 0x00, 0x00, 0x00
        /*0020*/ 	.byte	0x00, 0x00, 0x00, 0x00


//--------------------- .nv.info._Z9MatrixMulPKiS0_PiPlS2_i --------------------------
	.section	.nv.info._Z9MatrixMulPKiS0_PiPlS2_i,"",@"SHT_CUDA_INFO"
	.sectionflags	@""
	.align	4


	//----- nvinfo : EIATTR_CUDA_API_VERSION
	.align		4
        /*0000*/ 	.byte	0x04, 0x37
        /*0002*/ 	.short	(.L_7 - .L_6)
.L_6:
        /*0004*/ 	.word	0x00000082


	//----- nvinfo : EIATTR_KPARAM_INFO
	.align		4
.L_7:
        /*0008*/ 	.byte	0x04, 0x17
        /*000a*/ 	.short	(.L_9 - .L_8)
.L_8:
        /*000c*/ 	.word	0x00000000
        /*0010*/ 	.short	0x0005
        /*0012*/ 	.short	0x0028
        /*0014*/ 	.byte	0x00, 0xf0, 0x11, 0x00


	//----- nvinfo : EIATTR_KPARAM_INFO
	.align		4
.L_9:
        /*0018*/ 	.byte	0x04, 0x17
        /*001a*/ 	.short	(.L_11 - .L_10)
.L_10:
        /*001c*/ 	.word	0x00000000
        /*0020*/ 	.short	0x0004
        /*0022*/ 	.short	0x0020
        /*0024*/ 	.byte	0x00, 0xf5, 0x21, 0x00


	//----- nvinfo : EIATTR_KPARAM_INFO
	.align		4
.L_11:
        /*0028*/ 	.byte	0x04, 0x17
        /*002a*/ 	.short	(.L_13 - .L_12)
.L_12:
        /*002c*/ 	.word	0x00000000
        /*0030*/ 	.short	0x0003
        /*0032*/ 	.short	0x0018
        /*0034*/ 	.byte	0x00, 0xf5, 0x21, 0x00


	//----- nvinfo : EIATTR_KPARAM_INFO
	.align		4
.L_13:
        /*0038*/ 	.byte	0x04, 0x17
        /*003a*/ 	.short	(.L_15 - .L_14)
.L_14:
        /*003c*/ 	.word	0x00000000
        /*0040*/ 	.short	0x0002
        /*0042*/ 	.short	0x0010
        /*0044*/ 	.byte	0x00, 0xf5, 0x21, 0x00


	//----- nvinfo : EIATTR_KPARAM_INFO
	.align		4
.L_15:
        /*0048*/ 	.byte	0x04, 0x17
        /*004a*/ 	.short	(.L_17 - .L_16)
.L_16:
        /*004c*/ 	.word	0x00000000
        /*0050*/ 	.short	0x0001
        /*0052*/ 	.short	0x0008
        /*0054*/ 	.byte	0x00, 0xf5, 0x21, 0x00


	//----- nvinfo : EIATTR_KPARAM_INFO
	.align		4
.L_17:
        /*0058*/ 	.byte	0x04, 0x17
        /*005a*/ 	.short	(.L_19 - .L_18)
.L_18:
        /*005c*/ 	.word	0x00000000
        /*0060*/ 	.short	0x0000
        /*0062*/ 	.short	0x0000
        /*0064*/ 	.byte	0x00, 0xf5, 0x21, 0x00


	//----- nvinfo : EIATTR_SPARSE_MMA_MASK
	.align		4
.L_19:
        /*0068*/ 	.byte	0x03, 0x50
        /*006a*/ 	.short	0x0000


	//----- nvinfo : EIATTR_MAXREG_COUNT
	.align		4
        /*006c*/ 	.byte	0x03, 0x1b
        /*006e*/ 	.short	0x00ff


	//----- nvinfo : EIATTR_NUM_BARRIERS
	.align		4
        /*0070*/ 	.byte	0x02, 0x4c
        /*0072*/ 	.byte	0x01
	.zero		1


	//----- nvinfo : EIATTR_MERCURY_ISA_VERSION
	.align		4
        /*0074*/ 	.byte	0x03, 0x5f
        /*0076*/ 	.short	0x0101


	//----- nvinfo : EIATTR_VRC_CTA_INIT_COUNT
	.align		4
        /*0078*/ 	.byte	0x02, 0x4a
	.zero		1
	.zero		1


	//----- nvinfo : EIATTR_EXIT_INSTR_OFFSETS
	.align		4
        /*007c*/ 	.byte	0x04, 0x1c
        /*007e*/ 	.short	(.L_21 - .L_20)


	//   ....[0]....
.L_20:
        /*0080*/ 	.word	0x000008f0


	//----- nvinfo : EIATTR_CBANK_PARAM_SIZE
	.align		4
.L_21:
        /*0084*/ 	.byte	0x03, 0x19
        /*0086*/ 	.short	0x002c


	//----- nvinfo : EIATTR_PARAM_CBANK
	.align		4
        /*0088*/ 	.byte	0x04, 0x0a
        /*008a*/ 	.short	(.L_23 - .L_22)
	.align		4
.L_22:
        /*008c*/ 	.word	index@(.nv.constant0._Z9MatrixMulPKiS0_PiPlS2_i)
        /*0090*/ 	.short	0x0380
        /*0092*/ 	.short	0x002c


	//----- nvinfo : EIATTR_SW_WAR
	.align		4
.L_23:
        /*0094*/ 	.byte	0x04, 0x36
        /*0096*/ 	.short	(.L_25 - .L_24)
.L_24:
        /*0098*/ 	.word	0x00000008
.L_25:


//--------------------- .nv.callgraph             --------------------------
	.section	.nv.callgraph,"",@"SHT_CUDA_CALLGRAPH"
	.align	4
	.sectionentsize	8
	.align		4
        /*0000*/ 	.word	0x00000000
	.align		4
        /*0004*/ 	.word	0xffffffff
	.align		4
        /*0008*/ 	.word	0x00000000
	.align		4
        /*000c*/ 	.word	0xfffffffe
	.align		4
        /*0010*/ 	.word	0x00000000
	.align		4
        /*0014*/ 	.word	0xfffffffd
	.align		4
        /*0018*/ 	.word	0x00000000
	.align		4
        /*001c*/ 	.word	0xfffffffc


//--------------------- .text._Z9MatrixMulPKiS0_PiPlS2_i --------------------------
	.section	.text._Z9MatrixMulPKiS0_PiPlS2_i,"ax",@progbits
	.align	128
        .global         _Z9MatrixMulPKiS0_PiPlS2_i
        .type           _Z9MatrixMulPKiS0_PiPlS2_i,@function
        .size           _Z9MatrixMulPKiS0_PiPlS2_i,(.L_x_3 - _Z9MatrixMulPKiS0_PiPlS2_i)
        .other          _Z9MatrixMulPKiS0_PiPlS2_i,@"STO_CUDA_ENTRY STV_DEFAULT"
_Z9MatrixMulPKiS0_PiPlS2_i:
.text._Z9MatrixMulPKiS0_PiPlS2_i:
[----:B------:R-:W-:Y:S08]  /*0000*/  LDC R1, c[0x0][0x37c] ;  /* 0x0000df00ff017b82 */ /* 0x000ff00000000800 */
[----:B------:R-:W0:Y:S01]  /*0010*/  LDC R0, c[0x0][0x3a8] ;  /* 0x0000ea00ff007b82 */ /* 0x000e220000000800 */
[----:B------:R-:W1:Y:S01]  /*0020*/  S2R R16, SR_TID.X ;  /* 0x0000000000107919 */ /* 0x000e620000002100 */
[----:B------:R-:W2:Y:S01]  /*0030*/  LDCU.64 UR8, c[0x0][0x358] ;  /* 0x00006b00ff0877ac */ /* 0x000ea20008000a00 */
[----:B------:R-:W-:Y:S01]  /*0040*/  HFMA2 R15, -RZ, RZ, 0, 0 ;  /* 0x00000000ff0f7431 */ /* 0x000fe200000001ff */
[----:B------:R-:W-:Y:S01]  /*0050*/  CS2R R2, SRZ ;  /* 0x0000000000027805 */ /* 0x000fe2000001ff00 */
[----:B------:R-:W3:Y:S01]  /*0060*/  S2R R17, SR_TID.Y ;  /* 0x0000000000117919 */ /* 0x000ee20000002200 */
[----:B------:R-:W-:Y:S01]  /*0070*/  CS2R R4, SRZ ;  /* 0x0000000000047805 */ /* 0x000fe2000001ff00 */
[----:B------:R-:W4:Y:S01]  /*0080*/  S2R R7, SR_CTAID.X ;  /* 0x0000000000077919 */ /* 0x000f220000002500 */
[----:B------:R-:W0:Y:S02]  /*0090*/  S2R R6, SR_CTAID.Y ;  /* 0x0000000000067919 */ /* 0x000e240000002600 */
[----:B0-----:R-:W-:-:S13]  /*00a0*/  ISETP.GE.AND P0, PT, R0, 0x20, PT ;  /* 0x000000200000780c */ /* 0x001fda0003f06270 */
[----:B-1234-:R-:W-:Y:S05]  /*00b0*/  @!P0 BRA `(.L_x_0) ;  /* 0x0000000400d08947 */ /* 0x01efea0003800000 */
[----:B------:R-:W0:Y:S01]  /*00c0*/  S2UR UR6, SR_CgaCtaId ;  /* 0x00000000000679c3 */ /* 0x000e220000008800 */
[----:B------:R-:W-:Y:S01]  /*00d0*/  UMOV UR4, 0x400 ;  /* 0x0000040000047882 */ /* 0x000fe20000000000 */
[----:B------:R-:W-:Y:S01]  /*00e0*/  SHF.R.S32.HI R3, RZ, 0x1f, R0 ;  /* 0x0000001fff037819 */ /* 0x000fe20000011400 */
[----:B------:R-:W-:Y:S01]  /*00f0*/  UIADD3 UR5, UPT, UPT, UR4, 0x1000, URZ ;  /* 0x0000100004057890 */ /* 0x000fe2000fffe0ff */
[C---:B------:R-:W-:Y:S01]  /*0100*/  LEA R22, R17.reuse, R16, 0x5 ;  /* 0x0000001011167211 */ /* 0x040fe200078e28ff */
[-C--:B------:R-:W-:Y:S01]  /*0110*/  IMAD R10, R17, R0.reuse, R16 ;  /* 0x00000000110a7224 */ /* 0x080fe200078e0210 */
[----:B------:R-:W-:Y:S02]  /*0120*/  LEA.HI R8, R3, R0, RZ, 0x5 ;  /* 0x0000000003087211 */ /* 0x000fe400078f28ff */
[----:B------:R-:W-:Y:S02]  /*0130*/  CS2R R4, SRZ ;  /* 0x0000000000047805 */ /* 0x000fe4000001ff00 */
[----:B------:R-:W-:-:S02]  /*0140*/  LEA R9, R6, R17, 0x5 ;  /* 0x0000001106097211 */ /* 0x000fc400078e28ff */
[----:B------:R-:W-:Y:S02]  /*0150*/  CS2R R2, SRZ ;  /* 0x0000000000027805 */ /* 0x000fe4000001ff00 */
[----:B------:R-:W-:Y:S02]  /*0160*/  SHF.R.S32.HI R8, RZ, 0x5, R8 ;  /* 0x00000005ff087819 */ /* 0x000fe40000011408 */
[----:B------:R-:W-:Y:S01]  /*0170*/  MOV R15, RZ ;  /* 0x000000ff000f7202 */ /* 0x000fe20000000f00 */
[----:B------:R-:W-:Y:S01]  /*0180*/  IMAD R20, R9, R0, R16 ;  /* 0x0000000009147224 */ /* 0x000fe200078e0210 */
[----:B------:R-:W-:Y:S02]  /*0190*/  LEA R19, R7, R10, 0x5 ;  /* 0x0000000a07137211 */ /* 0x000fe400078e28ff */
[----:B------:R-:W-:Y:S01]  /*01a0*/  IADD3 R21, PT, PT, -R8, RZ, RZ ;  /* 0x000000ff08157210 */ /* 0x000fe20007ffe1ff */
[----:B0-----:R-:W-:Y:S02]  /*01b0*/  ULEA UR4, UR6, UR4, 0x18 ;  /* 0x0000000406047291 */ /* 0x001fe4000f8ec0ff */
[----:B------:R-:W-:-:S04]  /*01c0*/  ULEA UR5, UR6, UR5, 0x18 ;  /* 0x0000000506057291 */ /* 0x000fc8000f8ec0ff */
[C---:B------:R-:W-:Y:S02]  /*01d0*/  LEA R23, R22.reuse, UR4, 0x2 ;  /* 0x0000000416177c11 */ /* 0x040fe4000f8e10ff */
[----:B------:R-:W-:-:S07]  /*01e0*/  LEA R22, R22, UR5, 0x2 ;  /* 0x0000000516167c11 */ /* 0x000fce000f8e10ff */
.L_x_1:
[----:B------:R-:W-:Y:S01]  /*01f0*/  CS2R R12, SR_CLOCKLO ;  /* 0x00000000000c7805 */ /* 0x000fe20000015000 */
[----:B------:R-:W0:Y:S08]  /*0200*/  LDC.64 R10, c[0x0][0x380] ;  /* 0x0000e000ff0a7b82 */ /* 0x000e300000000a00 */
[----:B------:R-:W1:Y:S01]  /*0210*/  LDC.64 R8, c[0x0][0x388] ;  /* 0x0000e200ff087b82 */ /* 0x000e620000000a00 */
[----:B0-----:R-:W-:-:S06]  /*0220*/  IMAD.WIDE R10, R20, 0x4, R10 ;  /* 0x00000004140a7825 */ /* 0x001fcc00078e020a */
[----:B------:R-:W2:Y:S01]  /*0230*/  LDG.E R10, desc[UR8][R10.64] ;  /* 0x000000080a0a7981 */ /* 0x000ea2000c1e1900 */
[----:B-1----:R-:W-:-:S06]  /*0240*/  IMAD.WIDE.U32 R8, R19, 0x4, R8 ;  /* 0x0000000413087825 */ /* 0x002fcc00078e0008 */
[----:B------:R-:W3:Y:S04]  /*0250*/  LDG.E R9, desc[UR8][R8.64] ;  /* 0x0000000808097981 */ /* 0x000ee8000c1e1900 */
[----:B--2---:R-:W-:Y:S04]  /*0260*/  STS [R23], R10 ;  /* 0x0000000a17007388 */ /* 0x004fe80000000800 */
[----:B---3--:R0:W-:Y:S01]  /*0270*/  STS [R22], R9 ;  /* 0x0000000916007388 */ /* 0x0081e20000000800 */
[----:B------:R-:W-:Y:S01]  /*0280*/  BAR.SYNC.DEFER_BLOCKING 0x0 ;  /* 0x0000000000007b1d */ /* 0x000fe20000010000 */
[----:B0-----:R-:W-:-:S06]  /*0290*/  CS2R R8, SR_CLOCKLO ;  /* 0x0000000000087805 */ /* 0x001fcc0000015000 */
[----:B------:R-:W-:-:S04]  /*02a0*/  IADD3 R2, P0, P1, R8, R2, -R12 ;  /* 0x0000000208027210 */ /* 0x000fc8000791e80c */
[----:B------:R-:W-:Y:S02]  /*02b0*/  IADD3.X R3, PT, PT, R9, R3, ~R13, P0, P1 ;  /* 0x0000000309037210 */ /* 0x000fe400007e2c0d */
[----:B------:R-:W-:Y:S02]  /*02c0*/  CS2R R26, SR_CLOCKLO ;  /* 0x00000000001a7805 */ /* 0x000fe40000015000 */
[----:B------:R-:W-:Y:S02]  /*02d0*/  LEA R18, R16, UR5, 0x2 ;  /* 0x0000000510127c11 */ /* 0x000fe4000f8e10ff */
[----:B------:R-:W-:-:S03]  /*02e0*/  LEA R24, R17, UR4, 0x7 ;  /* 0x0000000411187c11 */ /* 0x000fc6000f8e38ff */
[----:B------:R-:W-:Y:S04]  /*02f0*/  LDS R12, [R18] ;  /* 0x00000000120c7984 */ /* 0x000fe80000000800 */
[----:B------:R-:W0:Y:S04]  /*0300*/  LDS.128 R8, [R24] ;  /* 0x0000000018087984 */ /* 0x000e280000000c00 */
[----:B------:R-:W1:Y:S04]  /*0310*/  LDS R13, [R18+0x80] ;  /* 0x00008000120d7984 */ /* 0x000e680000000800 */
[----:B------:R-:W2:Y:S04]  /*0320*/  LDS R14, [R18+0x100] ;  /* 0x00010000120e7984 */ /* 0x000ea80000000800 */
[----:B------:R-:W-:Y:S01]  /*0330*/  LDS R25, [R18+0xf80] ;  /* 0x000f800012197984 */ /* 0x000fe20000000800 */
[----:B0-----:R-:W-:-:S03]  /*0340*/  IMAD R8, R8, R12, R15 ;  /* 0x0000000c08087224 */ /* 0x001fc600078e020f */
[----:B------:R-:W0:Y:S01]  /*0350*/  LDS R12, [R18+0x180] ;  /* 0x00018000120c7984 */ /* 0x000e220000000800 */
[----:B-1----:R-:W-:-:S03]  /*0360*/  IMAD R9, R13, R9, R8 ;  /* 0x000000090d097224 */ /* 0x002fc600078e0208 */
[----:B------:R-:W-:Y:S01]  /*0370*/  LDS R13, [R18+0x300] ;  /* 0x00030000120d7984 */ /* 0x000fe20000000800 */
[----:B--2---:R-:W-:-:S03]  /*0380*/  IMAD R10, R14, R10, R9 ;  /* 0x0000000a0e0a7224 */ /* 0x004fc600078e0209 */
[----:B------:R-:W-:Y:S01]  /*0390*/  LDS R14, [R18+0x200] ;  /* 0x00020000120e7984 */ /* 0x000fe20000000800 */
[----:B0-----:R-:W-:-:S03]  /*03a0*/  IMAD R15, R12, R11, R10 ;  /* 0x0000000b0c0f7224 */ /* 0x001fc600078e020a */
[----:B------:R-:W0:Y:S04]  /*03b0*/  LDS.128 R8, [R24+0x10] ;  /* 0x0000100018087984 */ /* 0x000e280000000c00 */
[----:B------:R-:W1:Y:S01]  /*03c0*/  LDS R12, [R18+0x280] ;  /* 0x00028000120c7984 */ /* 0x000e620000000800 */
[----:B0-----:R-:W-:-:S03]  /*03d0*/  IMAD R14, R8, R14, R15 ;  /* 0x0000000e080e7224 */ /* 0x001fc600078e020f */
[----:B------:R-:W0:Y:S01]  /*03e0*/  LDS R8, [R18+0x380] ;  /* 0x0003800012087984 */ /* 0x000e220000000800 */
[----:B-1----:R-:W-:-:S03]  /*03f0*/  IMAD R12, R12, R9, R14 ;  /* 0x000000090c0c7224 */ /* 0x002fc600078e020e */
[----:B------:R-:W-:Y:S01]  /*0400*/  LDS R9, [R18+0x400] ;  /* 0x0004000012097984 */ /* 0x000fe20000000800 */
[----:B------:R-:W-:-:S03]  /*0410*/  IMAD R10, R13, R10, R12 ;  /* 0x0000000a0d0a7224 */ /* 0x000fc600078e020c */
[----:B------:R-:W1:Y:S01]  /*0420*/  LDS.128 R12, [R24+0x20] ;  /* 0x00002000180c7984 */ /* 0x000e620000000c00 */
[----:B0-----:R-:W-:-:S03]  /*0430*/  IMAD R8, R8, R11, R10 ;  /* 0x0000000b08087224 */ /* 0x001fc600078e020a */
[----:B------:R-:W0:Y:S04]  /*0440*/  LDS R10, [R18+0x480] ;  /* 0x00048000120a7984 */ /* 0x000e280000000800 */
[----:B------:R-:W2:Y:S01]  /*0450*/  LDS R11, [R18+0x500] ;  /* 0x00050000120b7984 */ /* 0x000ea20000000800 */
[----:B-1----:R-:W-:-:S03]  /*0460*/  IMAD R8, R12, R9, R8 ;  /* 0x000000090c087224 */ /* 0x002fc600078e0208 */
[----:B------:R-:W1:Y:S04]  /*0470*/  LDS R9, [R18+0x580] ;  /* 0x0005800012097984 */ /* 0x000e680000000800 */
[----:B------:R-:W-:Y:S01]  /*0480*/  LDS R12, [R18+0x600] ;  /* 0x00060000120c7984 */ /* 0x000fe20000000800 */
[----:B0-----:R-:W-:-:S04]  /*0490*/  IMAD R13, R10, R13, R8 ;  /* 0x0000000d0a0d7224 */ /* 0x001fc800078e0208 */
[----:B--2---:R-:W-:Y:S02]  /*04a0*/  IMAD R14, R11, R14, R13 ;  /* 0x0000000e0b0e7224 */ /* 0x004fe400078e020d */
[----:B------:R-:W-:Y:S02]  /*04b0*/  LDS R13, [R18+0x700] ;  /* 0x00070000120d7984 */ /* 0x000fe40000000800 */
[----:B-1----:R-:W-:Y:S02]  /*04c0*/  IMAD R15, R9, R15, R14 ;  /* 0x0000000f090f7224 */ /* 0x002fe400078e020e */
        /* <DEDUP_REMOVED lines=12> */
[----:B------:R-:W1:Y:S01]  /*0590*/  LDS R9, [R18+0x980] ;  /* 0x0009800012097984 */ /* 0x000e620000000800 */
[----:B0-----:R-:W-:-:S03]  /*05a0*/  IMAD R13, R10, R13, R8 ;  /* 0x0000000d0a0d7224 */ /* 0x001fc600078e0208 */
[----:B------:R-:W-:Y:S01]  /*05b0*/  LDS R8, [R18+0xa00] ;  /* 0x000a000012087984 */ /* 0x000fe20000000800 */
[----:B--2---:R-:W-:-:S03]  /*05c0*/  IMAD R14, R11, R14, R13 ;  /* 0x0000000e0b0e7224 */ /* 0x004fc600078e020d */
[----:B------:R-:W-:Y:S01]  /*05d0*/  LDS R10, [R18+0xa80] ;  /* 0x000a8000120a7984 */ /* 0x000fe20000000800 */
[----:B-1----:R-:W-:-:S03]  /*05e0*/  IMAD R11, R9, R15, R14 ;  /* 0x0000000f090b7224 */ /* 0x002fc600078e020e */
[----:B------:R-:W0:Y:S04]  /*05f0*/  LDS.128 R12, [R24+0x50] ;  /* 0x00005000180c7984 */ /* 0x000e280000000c00 */
[----:B------:R-:W1:Y:S01]  /*0600*/  LDS R9, [R18+0xb00] ;  /* 0x000b000012097984 */ /* 0x000e620000000800 */
[----:B0-----:R-:W-:-:S03]  /*0610*/  IMAD R8, R12, R8, R11 ;  /* 0x000000080c087224 */ /* 0x001fc600078e020b */
[----:B------:R-:W0:Y:S01]  /*0620*/  LDS R12, [R18+0xb80] ;  /* 0x000b8000120c7984 */ /* 0x000e220000000800 */
[----:B------:R-:W-:-:S03]  /*0630*/  IMAD R8, R10, R13, R8 ;  /* 0x0000000d0a087224 */ /* 0x000fc600078e0208 */
[----:B------:R-:W-:Y:S01]  /*0640*/  LDS R13, [R18+0xc00] ;  /* 0x000c0000120d7984 */ /* 0x000fe20000000800 */
[----:B-1----:R-:W-:-:S03]  /*0650*/  IMAD R14, R9, R14, R8 ;  /* 0x0000000e090e7224 */ /* 0x002fc600078e0208 */
        /* <DEDUP_REMOVED lines=9> */
[----:B------:R-:W0:Y:S01]  /*06f0*/  LDS.128 R12, [R24+0x70] ;  /* 0x00007000180c7984 */ /* 0x000e220000000c00 */
[----:B-1----:R-:W-:-:S03]  /*0700*/  IMAD R8, R8, R11, R10 ;  /* 0x0000000b08087224 */ /* 0x002fc600078e020a */
[----:B------:R-:W1:Y:S04]  /*0710*/  LDS R10, [R18+0xe80] ;  /* 0x000e8000120a7984 */ /* 0x000e680000000800 */
[----:B------:R-:W2:Y:S01]  /*0720*/  LDS R11, [R18+0xf00] ;  /* 0x000f0000120b7984 */ /* 0x000ea20000000800 */
[----:B0-----:R-:W-:-:S04]  /*0730*/  IMAD R8, R12, R9, R8 ;  /* 0x000000090c087224 */ /* 0x001fc800078e0208 */
[----:B-1----:R-:W-:-:S04]  /*0740*/  IMAD R13, R10, R13, R8 ;  /* 0x0000000d0a0d7224 */ /* 0x002fc800078e0208 */
[----:B--2---:R-:W-:-:S04]  /*0750*/  IMAD R14, R11, R14, R13 ;  /* 0x0000000e0b0e7224 */ /* 0x004fc800078e020d */
[----:B------:R-:W-:Y:S01]  /*0760*/  IMAD R15, R25, R15, R14 ;  /* 0x0000000f190f7224 */ /* 0x000fe200078e020e */
[----:B------:R-:W-:Y:S01]  /*0770*/  BAR.SYNC.DEFER_BLOCKING 0x0 ;  /* 0x0000000000007b1d */ /* 0x000fe20000010000 */
[----:B------:R-:W-:Y:S02]  /*0780*/  CS2R R8, SR_CLOCKLO ;  /* 0x0000000000087805 */ /* 0x000fe40000015000 */
[----:B------:R-:W-:-:S04]  /*0790*/  IADD3 R21, PT, PT, R21, 0x1, RZ ;  /* 0x0000000115157810 */ /* 0x000fc80007ffe0ff */
[----:B------:R-:W-:Y:S02]  /*07a0*/  IADD3 R4, P1, P2, R8, R4, -R26 ;  /* 0x0000000408047210 */ /* 0x000fe40007a3e81a */
[----:B------:R-:W-:Y:S02]  /*07b0*/  ISETP.NE.AND P0, PT, R21, RZ, PT ;  /* 0x000000ff1500720c */ /* 0x000fe40003f05270 */
[----:B------:R-:W-:Y:S02]  /*07c0*/  IADD3 R20, PT, PT, R20, 0x20, RZ ;  /* 0x0000002014147810 */ /* 0x000fe40007ffe0ff */
[----:B------:R-:W-:Y:S02]  /*07d0*/  IADD3.X R5, PT, PT, R9, R5, ~R27, P1, P2 ;  /* 0x0000000509057210 */ /* 0x000fe40000fe4c1b */
[----:B------:R-:W-:-:S07]  /*07e0*/  LEA R19, R0, R19, 0x5 ;  /* 0x0000001300137211 */ /* 0x000fce00078e28ff */
[----:B------:R-:W-:Y:S05]  /*07f0*/  @P0 BRA `(.L_x_1) ;  /* 0xfffffff8007c0947 */ /* 0x000fea000383ffff */
.L_x_0:
[----:B------:R-:W0:Y:S01]  /*0800*/  LDCU UR4, c[0x0][0x364] ;  /* 0x00006c80ff0477ac */ /* 0x000e220008000800 */
[----:B------:R-:W1:Y:S01]  /*0810*/  LDC.64 R12, c[0x0][0x390] ;  /* 0x0000e400ff0c7b82 */ /* 0x000e620000000a00 */
[----:B------:R-:W2:Y:S07]  /*0820*/  LDCU UR5, c[0x0][0x360] ;  /* 0x00006c00ff0577ac */ /* 0x000eae0008000800 */
[----:B------:R-:W3:Y:S08]  /*0830*/  LDC.64 R10, c[0x0][0x398] ;  /* 0x0000e600ff0a7b82 */ /* 0x000ef00000000a00 */
[----:B------:R-:W4:Y:S01]  /*0840*/  LDC.64 R8, c[0x0][0x3a0] ;  /* 0x0000e800ff087b82 */ /* 0x000f220000000a00 */
[----:B0-----:R-:W-:-:S02]  /*0850*/  IMAD R17, R6, UR4, R17 ;  /* 0x0000000406117c24 */ /* 0x001fc4000f8e0211 */
[----:B--2---:R-:W-:Y:S01]  /*0860*/  IMAD R16, R7, UR5, R16 ;  /* 0x0000000507107c24 */ /* 0x004fe2000f8e0210 */
[----:B------:R-:W-:-:S03]  /*0870*/  LEA R7, R6, R7, 0x5 ;  /* 0x0000000706077211 */ /* 0x000fc600078e28ff */
[----:B------:R-:W-:-:S04]  /*0880*/  IMAD R17, R17, R0, R16 ;  /* 0x0000000011117224 */ /* 0x000fc800078e0210 */
[----:B-1----:R-:W-:-:S04]  /*0890*/  IMAD.WIDE R12, R17, 0x4, R12 ;  /* 0x00000004110c7825 */ /* 0x002fc800078e020c */
[C---:B---3--:R-:W-:Y:S01]  /*08a0*/  IMAD.WIDE.U32 R10, R7.reuse, 0x8, R10 ;  /* 0x00000008070a7825 */ /* 0x048fe200078e000a */
[----:B------:R-:W-:Y:S04]  /*08b0*/  STG.E desc[UR8][R12.64], R15 ;  /* 0x0000000f0c007986 */ /* 0x000fe8000c101908 */
[----:B------:R-:W-:Y:S01]  /*08c0*/  STG.E.64 desc[UR8][R10.64], R2 ;  /* 0x000000020a007986 */ /* 0x000fe2000c101b08 */
[----:B----4-:R-:W-:-:S05]  /*08d0*/  IMAD.WIDE.U32 R8, R7, 0x8, R8 ;  /* 0x0000000807087825 */ /* 0x010fca00078e0008 */
[----:B------:R-:W-:Y:S01]  /*08e0*/  STG.E.64 desc[UR8][R8.64], R4 ;  /* 0x0000000408007986 */ /* 0x000fe2000c101b08 */
[----:B------:R-:W-:Y:S05]  /*08f0*/  EXIT ;  /* 0x000000000000794d */ /* 0x000fea0003800000 */
.L_x_2:
[----:B------:R-:W-:-:S00]  /*0900*/  BRA `(.L_x_2) ;  /* 0xfffffffc00fc7947 */ /* 0x000fc0000383ffff */
[----:B------:R-:W-:-:S00]  /*0910*/  NOP ;  /* 0x0000000000007918 */ /* 0x000fc00000000000 */
        /* <DEDUP_REMOVED lines=14> */
.L_x_3:


//--------------------- .nv.shared._Z9MatrixMulPKiS0_PiPlS2_i --------------------------
	.section	.nv.shared._Z9MatrixMulPKiS0_PiPlS2_i,"aw",@nobits
	.sectionflags	@""
	.align	4
.nv.shared._Z9MatrixMulPKiS0_PiPlS2_i:
	.zero		9216


//--------------------- .nv.shared.reserved.0     --------------------------
	.section	.nv.shared.reserved.0,"aw",@nobits
	.weak		__nv_reservedSMEM_offset_0_alias
	.size		__nv_reservedSMEM_offset_0_alias, 0, 64
	.other		__nv_reservedSMEM_offset_0_alias,@"STO_CUDA_RESERVED_SHARED STV_DEFAULT"
__nv_reservedSMEM_offset_0_alias:
	.zero		0
	.zero		64


//--------------------- .nv.constant0._Z9MatrixMulPKiS0_PiPlS2_i --------------------------
	.section	.nv.constant0._Z9MatrixMulPKiS0_PiPlS2_i,"a",@progbits
	.sectionflags	@""
	.align	4
.nv.constant0._Z9MatrixMulPKiS0_PiPlS2_i:
	.zero		940


//--------------------- SYMBOLS --------------------------

	.type		.nv.reservedSmem.offset0,@object
	.size		.nv.reservedSmem.offset0,0x4
	.type		.nv.reservedSmem.cap,@object
	.size		.nv.reservedSmem.cap,0x4
